//
// Generated by NVIDIA NVVM Compiler
//
// Compiler Build ID: CL-36424714
// Cuda compilation tools, release 13.0, V13.0.88
// Based on NVVM 20.0.0
//

.version 9.0
.target sm_100
.address_size 64

	// .globl	_Z10checkIndexv
.extern .func  (.param .b32 func_retval0) vprintf
(
	.param .b64 vprintf_param_0,
	.param .b64 vprintf_param_1
)
;
.global .align 1 .b8 $str[93] = {116, 104, 114, 101, 97, 100, 73, 100, 120, 58, 32, 40, 37, 100, 44, 32, 37, 100, 44, 32, 37, 100, 41, 32, 98, 108, 111, 99, 107, 73, 100, 120, 58, 32, 40, 37, 100, 44, 32, 37, 100, 44, 32, 37, 100, 41, 32, 98, 108, 111, 99, 107, 68, 105, 109, 58, 32, 40, 37, 100, 44, 32, 37, 100, 44, 32, 37, 100, 41, 32, 103, 114, 105, 100, 68, 105, 109, 58, 32, 40, 37, 100, 44, 32, 37, 100, 44, 32, 37, 100, 41, 10};

.visible .entry _Z10checkIndexv()
{
	.local .align 16 .b8 	__local_depot0[48];
	.reg .b64 	%SP;
	.reg .b64 	%SPL;
	.reg .b32 	%r<15>;
	.reg .b64 	%rd<5>;

	mov.u64 	%SPL, __local_depot0;
	cvta.local.u64 	%SP, %SPL;
	add.u64 	%rd1, %SP, 0;
	add.u64 	%rd2, %SPL, 0;
	mov.u32 	%r1, %tid.x;
	mov.u32 	%r2, %tid.y;
	mov.u32 	%r3, %tid.z;
	mov.u32 	%r4, %ctaid.x;
	mov.u32 	%r5, %ctaid.y;
	mov.u32 	%r6, %ctaid.z;
	mov.u32 	%r7, %ntid.x;
	mov.u32 	%r8, %ntid.y;
	mov.u32 	%r9, %ntid.z;
	mov.u32 	%r10, %nctaid.x;
	mov.u32 	%r11, %nctaid.y;
	mov.u32 	%r12, %nctaid.z;
	st.local.v4.u32 	[%rd2], {%r1, %r2, %r3, %r4};
	st.local.v4.u32 	[%rd2+16], {%r5, %r6, %r7, %r8};
	st.local.v4.u32 	[%rd2+32], {%r9, %r10, %r11, %r12};
	mov.u64 	%rd3, $str;
	cvta.global.u64 	%rd4, %rd3;
	{ // callseq 0, 0
	.param .b64 param0;
	st.param.b64 	[param0], %rd4;
	.param .b64 param1;
	st.param.b64 	[param1], %rd1;
	.param .b32 retval0;
	call.uni (retval0), 
	vprintf, 
	(
	param0, 
	param1
	);
	ld.param.b32 	%r13, [retval0];
	} // callseq 0
	ret;

}


// ===== COMPILED SASS (sm_100) =====

	.target	sm_100

	.elftype	@"ET_EXEC"


//--------------------- .note.nv.tkinfo           --------------------------
	.section	.note.nv.tkinfo,"",@"SHT_NOTE"
	.sectionflags	@"SHF_NOTE_NV_TKINFO"
	.tkinfo
        /*0018*/ 	.word	0x00000002
        /*0030*/ 	.string	""
        /*0030*/ 	.string	"ptxas"
        /*0030*/ 	.string	"Cuda compilation tools, release 13.0, V13.0.88"
        /*0030*/ 	.string	"Build cuda_13.0.r13.0/compiler.36424714_0"
        /*0030*/ 	.string	"-arch sm_100 -m 64 "



//--------------------- .note.nv.cuinfo           --------------------------
	.section	.note.nv.cuinfo,"",@"SHT_NOTE"
	.sectionflags	@"SHF_NOTE_NV_CUINFO"
        /*0018*/ 	.short	0x0002
        /*001a*/ 	.short	0x0064
        /*001c*/ 	.short	0x0082
	.zero		2


//--------------------- .nv.info                  --------------------------
	.section	.nv.info,"",@"SHT_CUDA_INFO"
	.align	4


	//----- nvinfo : EIATTR_REGCOUNT
	.align		4
        /*0000*/ 	.byte	0x04, 0x2f
        /*0002*/ 	.short	(.L_2 - .L_1)
	.align		4
.L_1:
        /*0004*/ 	.word	index@(_Z10checkIndexv)
        /*0008*/ 	.word	0x00000018


	//----- nvinfo : EIATTR_FRAME_SIZE
	.align		4
.L_2:
        /*000c*/ 	.byte	0x04, 0x11
        /*000e*/ 	.short	(.L_4 - .L_3)
	.align		4
.L_3:
        /*0010*/ 	.word	index@(_Z10checkIndexv)
        /*0014*/ 	.word	0x00000030


	//----- nvinfo : EIATTR_MIN_STACK_SIZE
	.align		4
.L_4:
        /*0018*/ 	.byte	0x04, 0x12
        /*001a*/ 	.short	(.L_6 - .L_5)
	.align		4
.L_5:
        /*001c*/ 	.word	index@(_Z10checkIndexv)
        /*0020*/ 	.word	0x00000030
.L_6:


//--------------------- .nv.compat                --------------------------
	.section	.nv.compat,"",@"SHT_CUDA_COMPAT_INFO"
	.align	4
        /*0000*/ 	.byte	0x02, 0x09, 0x00, 0x00, 0x02, 0x02, 0x01, 0x00, 0x02, 0x05, 0x05, 0x00, 0x03, 0x07, 0x01, 0x01
        /*0010*/ 	.byte	0x02, 0x03, 0x00, 0x00, 0x02, 0x06, 0x01, 0x00, 0x04, 0x0b, 0x08, 0x00, 0x09, 0x00, 0x00, 0x00
        /*0020*/ 	.byte	0x00, 0x00, 0x00, 0x00


//--------------------- .nv.info._Z10checkIndexv  --------------------------
	.section	.nv.info._Z10checkIndexv,"",@"SHT_CUDA_INFO"
	.sectionflags	@""
	.align	4


	//----- nvinfo : EIATTR_CUDA_API_VERSION
	.align		4
        /*0000*/ 	.byte	0x04, 0x37
        /*0002*/ 	.short	(.L_8 - .L_7)
.L_7:
        /*0004*/ 	.word	0x00000082


	//----- nvinfo : EIATTR_SPARSE_MMA_MASK
	.align		4
.L_8:
        /*0008*/ 	.byte	0x03, 0x50
        /*000a*/ 	.short	0x0000


	//----- nvinfo : EIATTR_MAXREG_COUNT
	.align		4
        /*000c*/ 	.byte	0x03, 0x1b
        /*000e*/ 	.short	0x00ff


	//----- nvinfo : EIATTR_EXTERNS
	.align		4
        /*0010*/ 	.byte	0x04, 0x0f
        /*0012*/ 	.short	(.L_10 - .L_9)


	//   ....[0]....
	.align		4
.L_9:
        /*0014*/ 	.word	index@(vprintf)


	//----- nvinfo : EIATTR_MERCURY_ISA_VERSION
	.align		4
.L_10:
        /*0018*/ 	.byte	0x03, 0x5f
        /*001a*/ 	.short	0x0101


	//----- nvinfo : EIATTR_VRC_CTA_INIT_COUNT
	.align		4
        /*001c*/ 	.byte	0x02, 0x4a
	.zero		1
	.zero		1


	//----- nvinfo : EIATTR_SYSCALL_OFFSETS
	.align		4
        /*0020*/ 	.byte	0x04, 0x46
        /*0022*/ 	.short	(.L_12 - .L_11)


	//   ....[0]....
.L_11:
        /*0024*/ 	.word	0x000001b0


	//----- nvinfo : EIATTR_EXIT_INSTR_OFFSETS
	.align		4
.L_12:
        /*0028*/ 	.byte	0x04, 0x1c
        /*002a*/ 	.short	(.L_14 - .L_13)


	//   ....[0]....
.L_13:
        /*002c*/ 	.word	0x000001c0


	//----- nvinfo : EIATTR_SW_WAR
	.align		4
.L_14:
        /*0030*/ 	.byte	0x04, 0x36
        /*0032*/ 	.short	(.L_16 - .L_15)
.L_15:
        /*0034*/ 	.word	0x00000008
.L_16:


//--------------------- .nv.callgraph             --------------------------
	.section	.nv.callgraph,"",@"SHT_CUDA_CALLGRAPH"
	.align	4
	.sectionentsize	8
	.align		4
        /*0000*/ 	.word	0x00000000
	.align		4
        /*0004*/ 	.word	0xffffffff
	.align		4
        /*0008*/ 	.word	index@(_Z10checkIndexv)
	.align		4
        /*000c*/ 	.word	index@(vprintf)
	.align		4
        /*0010*/ 	.word	0x00000000
	.align		4
        /*0014*/ 	.word	0xfffffffe
	.align		4
        /*0018*/ 	.word	0x00000000
	.align		4
        /*001c*/ 	.word	0xfffffffd
	.align		4
        /*0020*/ 	.word	0x00000000
	.align		4
        /*0024*/ 	.word	0xfffffffc


//--------------------- .nv.constant4             --------------------------
	.section	.nv.constant4,"a",@progbits
	.align	8
	.align		8
.nv.constant4:
        /*0000*/ 	.dword	vprintf
	.align		8
        /*0008*/ 	.dword	$str


//--------------------- .text._Z10checkIndexv     --------------------------
	.section	.text._Z10checkIndexv,"ax",@progbits
	.align	128
        .global         _Z10checkIndexv
        .type           _Z10checkIndexv,@function
        .size           _Z10checkIndexv,(.L_x_2 - _Z10checkIndexv)
        .other          _Z10checkIndexv,@"STO_CUDA_ENTRY STV_DEFAULT"
_Z10checkIndexv:
.text._Z10checkIndexv:
[----:B------:R-:W0:Y:S01]  /*0000*/  LDC R1, c[0x0][0x37c] ;  /* 0x0000df00ff017b82 */ /* 0x000e220000000800 */
[----:B------:R-:W1:Y:S01]  /*0010*/  S2R R8, SR_TID.X ;  /* 0x0000000000087919 */ /* 0x000e620000002100 */
[----:B------:R-:W2:Y:S06]  /*0020*/  LDCU UR5, c[0x0][0x2fc] ;  /* 0x00005f80ff0577ac */ /* 0x000eac0008000800 */
[----:B------:R-:W3:Y:S01]  /*0030*/  LDC R14, c[0x0][0x360] ;  /* 0x0000d800ff0e7b82 */ /* 0x000ee20000000800 */
[----:B0-----:R-:W-:Y:S01]  /*0040*/  VIADD R1, R1, 0xffffffd0 ;  /* 0xffffffd001017836 */ /* 0x001fe20000000000 */
[----:B------:R-:W1:Y:S01]  /*0050*/  S2R R9, SR_TID.Y ;  /* 0x0000000000097919 */ /* 0x000e620000002200 */
[----:B------:R-:W-:Y:S01]  /*0060*/  MOV R0, 0x0 ;  /* 0x0000000000007802 */ /* 0x000fe20000000f00 */
[----:B------:R-:W0:Y:S01]  /*0070*/  LDCU UR4, c[0x0][0x2f8] ;  /* 0x00005f00ff0477ac */ /* 0x000e220008000800 */
[----:B------:R-:W1:Y:S03]  /*0080*/  S2R R10, SR_TID.Z ;  /* 0x00000000000a7919 */ /* 0x000e660000002300 */
[----:B------:R-:W3:Y:S01]  /*0090*/  LDC R15, c[0x0][0x364] ;  /* 0x0000d900ff0f7b82 */ /* 0x000ee20000000800 */
[----:B------:R-:W4:Y:S01]  /*00a0*/  LDCU.64 UR6, c[0x4][0x8] ;  /* 0x01000100ff0677ac */ /* 0x000f220008000a00 */
[----:B------:R-:W1:Y:S01]  /*00b0*/  S2R R11, SR_CTAID.X ;  /* 0x00000000000b7919 */ /* 0x000e620000002500 */
[----:B------:R-:W3:Y:S05]  /*00c0*/  S2R R12, SR_CTAID.Y ;  /* 0x00000000000c7919 */ /* 0x000eea0000002600 */
[----:B------:R-:W5:Y:S01]  /*00d0*/  LDC R16, c[0x0][0x368] ;  /* 0x0000da00ff107b82 */ /* 0x000f620000000800 */
[----:B------:R-:W3:Y:S01]  /*00e0*/  S2R R13, SR_CTAID.Z ;  /* 0x00000000000d7919 */ /* 0x000ee20000002700 */
[----:B0-----:R-:W-:-:S06]  /*00f0*/  IADD3 R6, P0, PT, R1, UR4, RZ ;  /* 0x0000000401067c10 */ /* 0x001fcc000ff1e0ff */
[----:B------:R-:W5:Y:S01]  /*0100*/  LDC R17, c[0x0][0x370] ;  /* 0x0000dc00ff117b82 */ /* 0x000f620000000800 */
[----:B----4-:R-:W-:Y:S01]  /*0110*/  IMAD.U32 R4, RZ, RZ, UR6 ;  /* 0x00000006ff047e24 */ /* 0x010fe2000f8e00ff */
[----:B------:R-:W-:Y:S01]  /*0120*/  MOV R5, UR7 ;  /* 0x0000000700057c02 */ /* 0x000fe20008000f00 */
[----:B--2---:R-:W-:-:S05]  /*0130*/  IMAD.X R7, RZ, RZ, UR5, P0 ;  /* 0x00000005ff077e24 */ /* 0x004fca00080e06ff */
[----:B------:R-:W5:Y:S08]  /*0140*/  LDC R18, c[0x0][0x374] ;  /* 0x0000dd00ff127b82 */ /* 0x000f700000000800 */
[----:B------:R-:W5:Y:S01]  /*0150*/  LDC R19, c[0x0][0x378] ;  /* 0x0000de00ff137b82 */ /* 0x000f620000000800 */
[----:B-1----:R0:W-:Y:S07]  /*0160*/  STL.128 [R1], R8 ;  /* 0x0000000801007387 */ /* 0x0021ee0000100c00 */
[----:B------:R0:W1:Y:S01]  /*0170*/  LDC.64 R2, c[0x4][R0] ;  /* 0x0100000000027b82 */ /* 0x0000620000000a00 */
[----:B---3--:R0:W-:Y:S04]  /*0180*/  STL.128 [R1+0x10], R12 ;  /* 0x0000100c01007387 */ /* 0x0081e80000100c00 */
[----:B-----5:R0:W-:Y:S02]  /*0190*/  STL.128 [R1+0x20], R16 ;  /* 0x0000201001007387 */ /* 0x0201e40000100c00 */
[----:B------:R-:W-:-:S07]  /*01a0*/  LEPC R20, `(.L_x_0) ;  /* 0x000000001014794e */ /* 0x000fce0000000000 */
[----:B01----:R-:W-:Y:S05]  /*01b0*/  CALL.ABS.NOINC R2 ;  /* 0x0000000002007343 */ /* 0x003fea0003c00000 */
.L_x_0:
[----:B------:R-:W-:Y:S05]  /*01c0*/  EXIT ;  /* 0x000000000000794d */ /* 0x000fea0003800000 */
.L_x_1:
[----:B------:R-:W-:-:S00]  /*01d0*/  BRA `(.L_x_1) ;  /* 0xfffffffc00fc7947 */ /* 0x000fc0000383ffff */
[----:B------:R-:W-:-:S00]  /*01e0*/  NOP ;  /* 0x0000000000007918 */ /* 0x000fc00000000000 */
        /* <DEDUP_REMOVED lines=9> */
.L_x_2:


//--------------------- .nv.global.init           --------------------------
	.section	.nv.global.init,"aw",@progbits
.nv.global.init:
	.type		$str,@object
	.size		$str,(.L_0 - $str)
$str:
        /*0000*/ 	.byte	0x74, 0x68, 0x72, 0x65, 0x61, 0x64, 0x49, 0x64, 0x78, 0x3a, 0x20, 0x28, 0x25, 0x64, 0x2c, 0x20
        /*0010*/ 	.byte	0x25, 0x64, 0x2c, 0x20, 0x25, 0x64, 0x29, 0x20, 0x62, 0x6c, 0x6f, 0x63, 0x6b, 0x49, 0x64, 0x78
        /*0020*/ 	.byte	0x3a, 0x20, 0x28, 0x25, 0x64, 0x2c, 0x20, 0x25, 0x64, 0x2c, 0x20, 0x25, 0x64, 0x29, 0x20, 0x62
        /*0030*/ 	.byte	0x6c, 0x6f, 0x63, 0x6b, 0x44, 0x69, 0x6d, 0x3a, 0x20, 0x28, 0x25, 0x64, 0x2c, 0x20, 0x25, 0x64
        /*0040*/ 	.byte	0x2c, 0x20, 0x25, 0x64, 0x29, 0x20, 0x67, 0x72, 0x69, 0x64, 0x44, 0x69, 0x6d, 0x3a, 0x20, 0x28
        /*0050*/ 	.byte	0x25, 0x64, 0x2c, 0x20, 0x25, 0x64, 0x2c, 0x20, 0x25, 0x64, 0x29, 0x0a, 0x00
.L_0:


//--------------------- .nv.shared.reserved.0     --------------------------
	.section	.nv.shared.reserved.0,"aw",@nobits
	.weak		__nv_reservedSMEM_offset_0_alias
	.size		__nv_reservedSMEM_offset_0_alias, 0, 64
	.other		__nv_reservedSMEM_offset_0_alias,@"STO_CUDA_RESERVED_SHARED STV_DEFAULT"
__nv_reservedSMEM_offset_0_alias:
	.zero		0
	.zero		64


//--------------------- .nv.constant0._Z10checkIndexv --------------------------
	.section	.nv.constant0._Z10checkIndexv,"a",@progbits
	.sectionflags	@""
	.align	4
.nv.constant0._Z10checkIndexv:
	.zero		896


//--------------------- SYMBOLS --------------------------

	.type		.nv.reservedSmem.offset0,@object
	.size		.nv.reservedSmem.offset0,0x4
	.type		vprintf,@function
